//
// Generated by NVIDIA NVVM Compiler
//
// Compiler Build ID: CL-36424714
// Cuda compilation tools, release 13.0, V13.0.88
// Based on NVVM 20.0.0
//

.version 9.0
.target sm_100
.address_size 64

	// .globl	_Z8hadamardPfS_S_ii

.visible .entry _Z8hadamardPfS_S_ii(
	.param .u64 .ptr .align 1 _Z8hadamardPfS_S_ii_param_0,
	.param .u64 .ptr .align 1 _Z8hadamardPfS_S_ii_param_1,
	.param .u64 .ptr .align 1 _Z8hadamardPfS_S_ii_param_2,
	.param .u32 _Z8hadamardPfS_S_ii_param_3,
	.param .u32 _Z8hadamardPfS_S_ii_param_4
)
{
	.reg .pred 	%p<4>;
	.reg .b32 	%r<14>;
	.reg .b32 	%f<4>;
	.reg .b64 	%rd<11>;

	ld.param.u64 	%rd1, [_Z8hadamardPfS_S_ii_param_0];
	ld.param.u64 	%rd2, [_Z8hadamardPfS_S_ii_param_1];
	ld.param.u64 	%rd3, [_Z8hadamardPfS_S_ii_param_2];
	ld.param.u32 	%r4, [_Z8hadamardPfS_S_ii_param_3];
	ld.param.u32 	%r5, [_Z8hadamardPfS_S_ii_param_4];
	mov.u32 	%r6, %ctaid.y;
	mov.u32 	%r7, %ntid.y;
	mov.u32 	%r8, %tid.y;
	mad.lo.s32 	%r1, %r6, %r7, %r8;
	mov.u32 	%r9, %ctaid.x;
	mov.u32 	%r2, %ntid.x;
	mov.u32 	%r10, %tid.x;
	mad.lo.s32 	%r3, %r9, %r2, %r10;
	setp.ge.s32 	%p1, %r1, %r4;
	setp.ge.s32 	%p2, %r3, %r5;
	or.pred  	%p3, %p1, %p2;
	@%p3 bra 	$L__BB0_2;
	cvta.to.global.u64 	%rd4, %rd1;
	cvta.to.global.u64 	%rd5, %rd2;
	cvta.to.global.u64 	%rd6, %rd3;
	mov.u32 	%r11, %nctaid.x;
	mul.lo.s32 	%r12, %r11, %r2;
	mad.lo.s32 	%r13, %r12, %r1, %r3;
	mul.wide.s32 	%rd7, %r13, 4;
	add.s64 	%rd8, %rd4, %rd7;
	ld.global.f32 	%f1, [%rd8];
	add.s64 	%rd9, %rd5, %rd7;
	ld.global.f32 	%f2, [%rd9];
	mul.f32 	%f3, %f1, %f2;
	add.s64 	%rd10, %rd6, %rd7;
	st.global.f32 	[%rd10], %f3;
$L__BB0_2:
	ret;

}


// ===== COMPILED SASS (sm_100) =====

	.target	sm_100

	.elftype	@"ET_EXEC"


//--------------------- .note.nv.tkinfo           --------------------------
	.section	.note.nv.tkinfo,"",@"SHT_NOTE"
	.sectionflags	@"SHF_NOTE_NV_TKINFO"
	.tkinfo
        /*0018*/ 	.word	0x00000002
        /*0030*/ 	.string	""
        /*0030*/ 	.string	"ptxas"
        /*0030*/ 	.string	"Cuda compilation tools, release 13.0, V13.0.88"
        /*0030*/ 	.string	"Build cuda_13.0.r13.0/compiler.36424714_0"
        /*0030*/ 	.string	"-arch sm_100 -m 64 "



//--------------------- .note.nv.cuinfo           --------------------------
	.section	.note.nv.cuinfo,"",@"SHT_NOTE"
	.sectionflags	@"SHF_NOTE_NV_CUINFO"
        /*0018*/ 	.short	0x0002
        /*001a*/ 	.short	0x0064
        /*001c*/ 	.short	0x0082
	.zero		2


//--------------------- .nv.info                  --------------------------
	.section	.nv.info,"",@"SHT_CUDA_INFO"
	.align	4


	//----- nvinfo : EIATTR_REGCOUNT
	.align		4
        /*0000*/ 	.byte	0x04, 0x2f
        /*0002*/ 	.short	(.L_1 - .L_0)
	.align		4
.L_0:
        /*0004*/ 	.word	index@(_Z8hadamardPfS_S_ii)
        /*0008*/ 	.word	0x0000000c


	//----- nvinfo : EIATTR_FRAME_SIZE
	.align		4
.L_1:
        /*000c*/ 	.byte	0x04, 0x11
        /*000e*/ 	.short	(.L_3 - .L_2)
	.align		4
.L_2:
        /*0010*/ 	.word	index@(_Z8hadamardPfS_S_ii)
        /*0014*/ 	.word	0x00000000


	//----- nvinfo : EIATTR_MIN_STACK_SIZE
	.align		4
.L_3:
        /*0018*/ 	.byte	0x04, 0x12
        /*001a*/ 	.short	(.L_5 - .L_4)
	.align		4
.L_4:
        /*001c*/ 	.word	index@(_Z8hadamardPfS_S_ii)
        /*0020*/ 	.word	0x00000000
.L_5:


//--------------------- .nv.compat                --------------------------
	.section	.nv.compat,"",@"SHT_CUDA_COMPAT_INFO"
	.align	4
        /*0000*/ 	.byte	0x02, 0x09, 0x00, 0x00, 0x02, 0x02, 0x01, 0x00, 0x02, 0x05, 0x05, 0x00, 0x03, 0x07, 0x01, 0x01
        /*0010*/ 	.byte	0x02, 0x03, 0x00, 0x00, 0x02, 0x06, 0x01, 0x00, 0x04, 0x0b, 0x08, 0x00, 0x09, 0x00, 0x00, 0x00
        /*0020*/ 	.byte	0x00, 0x00, 0x00, 0x00


//--------------------- .nv.info._Z8hadamardPfS_S_ii --------------------------
	.section	.nv.info._Z8hadamardPfS_S_ii,"",@"SHT_CUDA_INFO"
	.sectionflags	@""
	.align	4


	//----- nvinfo : EIATTR_CUDA_API_VERSION
	.align		4
        /*0000*/ 	.byte	0x04, 0x37
        /*0002*/ 	.short	(.L_7 - .L_6)
.L_6:
        /*0004*/ 	.word	0x00000082


	//----- nvinfo : EIATTR_KPARAM_INFO
	.align		4
.L_7:
        /*0008*/ 	.byte	0x04, 0x17
        /*000a*/ 	.short	(.L_9 - .L_8)
.L_8:
        /*000c*/ 	.word	0x00000000
        /*0010*/ 	.short	0x0004
        /*0012*/ 	.short	0x001c
        /*0014*/ 	.byte	0x00, 0xf0, 0x11, 0x00


	//----- nvinfo : EIATTR_KPARAM_INFO
	.align		4
.L_9:
        /*0018*/ 	.byte	0x04, 0x17
        /*001a*/ 	.short	(.L_11 - .L_10)
.L_10:
        /*001c*/ 	.word	0x00000000
        /*0020*/ 	.short	0x0003
        /*0022*/ 	.short	0x0018
        /*0024*/ 	.byte	0x00, 0xf0, 0x11, 0x00


	//----- nvinfo : EIATTR_KPARAM_INFO
	.align		4
.L_11:
        /*0028*/ 	.byte	0x04, 0x17
        /*002a*/ 	.short	(.L_13 - .L_12)
.L_12:
        /*002c*/ 	.word	0x00000000
        /*0030*/ 	.short	0x0002
        /*0032*/ 	.short	0x0010
        /*0034*/ 	.byte	0x00, 0xf5, 0x21, 0x00


	//----- nvinfo : EIATTR_KPARAM_INFO
	.align		4
.L_13:
        /*0038*/ 	.byte	0x04, 0x17
        /*003a*/ 	.short	(.L_15 - .L_14)
.L_14:
        /*003c*/ 	.word	0x00000000
        /*0040*/ 	.short	0x0001
        /*0042*/ 	.short	0x0008
        /*0044*/ 	.byte	0x00, 0xf5, 0x21, 0x00


	//----- nvinfo : EIATTR_KPARAM_INFO
	.align		4
.L_15:
        /*0048*/ 	.byte	0x04, 0x17
        /*004a*/ 	.short	(.L_17 - .L_16)
.L_16:
        /*004c*/ 	.word	0x00000000
        /*0050*/ 	.short	0x0000
        /*0052*/ 	.short	0x0000
        /*0054*/ 	.byte	0x00, 0xf5, 0x21, 0x00


	//----- nvinfo : EIATTR_SPARSE_MMA_MASK
	.align		4
.L_17:
        /*0058*/ 	.byte	0x03, 0x50
        /*005a*/ 	.short	0x0000


	//----- nvinfo : EIATTR_MAXREG_COUNT
	.align		4
        /*005c*/ 	.byte	0x03, 0x1b
        /*005e*/ 	.short	0x00ff


	//----- nvinfo : EIATTR_MERCURY_ISA_VERSION
	.align		4
        /*0060*/ 	.byte	0x03, 0x5f
        /*0062*/ 	.short	0x0101


	//----- nvinfo : EIATTR_VRC_CTA_INIT_COUNT
	.align		4
        /*0064*/ 	.byte	0x02, 0x4a
	.zero		1
	.zero		1


	//----- nvinfo : EIATTR_EXIT_INSTR_OFFSETS
	.align		4
        /*0068*/ 	.byte	0x04, 0x1c
        /*006a*/ 	.short	(.L_19 - .L_18)


	//   ....[0]....
.L_18:
        /*006c*/ 	.word	0x000000c0


	//   ....[1]....
        /*0070*/ 	.word	0x000001b0


	//----- nvinfo : EIATTR_CBANK_PARAM_SIZE
	.align		4
.L_19:
        /*0074*/ 	.byte	0x03, 0x19
        /*0076*/ 	.short	0x0020


	//----- nvinfo : EIATTR_PARAM_CBANK
	.align		4
        /*0078*/ 	.byte	0x04, 0x0a
        /*007a*/ 	.short	(.L_21 - .L_20)
	.align		4
.L_20:
        /*007c*/ 	.word	index@(.nv.constant0._Z8hadamardPfS_S_ii)
        /*0080*/ 	.short	0x0380
        /*0082*/ 	.short	0x0020


	//----- nvinfo : EIATTR_SW_WAR
	.align		4
.L_21:
        /*0084*/ 	.byte	0x04, 0x36
        /*0086*/ 	.short	(.L_23 - .L_22)
.L_22:
        /*0088*/ 	.word	0x00000008
.L_23:


//--------------------- .nv.callgraph             --------------------------
	.section	.nv.callgraph,"",@"SHT_CUDA_CALLGRAPH"
	.align	4
	.sectionentsize	8
	.align		4
        /*0000*/ 	.word	0x00000000
	.align		4
        /*0004*/ 	.word	0xffffffff
	.align		4
        /*0008*/ 	.word	0x00000000
	.align		4
        /*000c*/ 	.word	0xfffffffe
	.align		4
        /*0010*/ 	.word	0x00000000
	.align		4
        /*0014*/ 	.word	0xfffffffd
	.align		4
        /*0018*/ 	.word	0x00000000
	.align		4
        /*001c*/ 	.word	0xfffffffc


//--------------------- .text._Z8hadamardPfS_S_ii --------------------------
	.section	.text._Z8hadamardPfS_S_ii,"ax",@progbits
	.align	128
        .global         _Z8hadamardPfS_S_ii
        .type           _Z8hadamardPfS_S_ii,@function
        .size           _Z8hadamardPfS_S_ii,(.L_x_1 - _Z8hadamardPfS_S_ii)
        .other          _Z8hadamardPfS_S_ii,@"STO_CUDA_ENTRY STV_DEFAULT"
_Z8hadamardPfS_S_ii:
.text._Z8hadamardPfS_S_ii:
[----:B------:R-:W-:Y:S01]  /*0000*/  LDC R1, c[0x0][0x37c] ;  /* 0x0000df00ff017b82 */ /* 0x000fe20000000800 */
[----:B------:R-:W0:Y:S07]  /*0010*/  S2R R7, SR_TID.X ;  /* 0x0000000000077919 */ /* 0x000e2e0000002100 */
[----:B------:R-:W1:Y:S01]  /*0020*/  LDC R0, c[0x0][0x364] ;  /* 0x0000d900ff007b82 */ /* 0x000e620000000800 */
[----:B------:R-:W2:Y:S01]  /*0030*/  LDCU.64 UR6, c[0x0][0x398] ;  /* 0x00007300ff0677ac */ /* 0x000ea20008000a00 */
[----:B------:R-:W1:Y:S06]  /*0040*/  S2R R3, SR_TID.Y ;  /* 0x0000000000037919 */ /* 0x000e6c0000002200 */
[----:B------:R-:W0:Y:S08]  /*0050*/  S2UR UR5, SR_CTAID.X ;  /* 0x00000000000579c3 */ /* 0x000e300000002500 */
[----:B------:R-:W0:Y:S08]  /*0060*/  LDC R6, c[0x0][0x360] ;  /* 0x0000d800ff067b82 */ /* 0x000e300000000800 */
[----:B------:R-:W1:Y:S01]  /*0070*/  S2UR UR4, SR_CTAID.Y ;  /* 0x00000000000479c3 */ /* 0x000e620000002600 */
[----:B0-----:R-:W-:-:S05]  /*0080*/  IMAD R7, R6, UR5, R7 ;  /* 0x0000000506077c24 */ /* 0x001fca000f8e0207 */
[----:B--2---:R-:W-:Y:S01]  /*0090*/  ISETP.GE.AND P0, PT, R7, UR7, PT ;  /* 0x0000000707007c0c */ /* 0x004fe2000bf06270 */
[----:B-1----:R-:W-:-:S05]  /*00a0*/  IMAD R0, R0, UR4, R3 ;  /* 0x0000000400007c24 */ /* 0x002fca000f8e0203 */
[----:B------:R-:W-:-:S13]  /*00b0*/  ISETP.GE.OR P0, PT, R0, UR6, P0 ;  /* 0x0000000600007c0c */ /* 0x000fda0008706670 */
[----:B------:R-:W-:Y:S05]  /*00c0*/  @P0 EXIT ;  /* 0x000000000000094d */ /* 0x000fea0003800000 */
[----:B------:R-:W0:Y:S01]  /*00d0*/  LDCU UR6, c[0x0][0x370] ;  /* 0x00006e00ff0677ac */ /* 0x000e220008000800 */
[----:B------:R-:W1:Y:S01]  /*00e0*/  LDC.64 R2, c[0x0][0x380] ;  /* 0x0000e000ff027b82 */ /* 0x000e620000000a00 */
[----:B------:R-:W2:Y:S07]  /*00f0*/  LDCU.64 UR4, c[0x0][0x358] ;  /* 0x00006b00ff0477ac */ /* 0x000eae0008000a00 */
[----:B------:R-:W3:Y:S01]  /*0100*/  LDC.64 R4, c[0x0][0x388] ;  /* 0x0000e200ff047b82 */ /* 0x000ee20000000a00 */
[----:B0-----:R-:W-:-:S04]  /*0110*/  IMAD R6, R6, UR6, RZ ;  /* 0x0000000606067c24 */ /* 0x001fc8000f8e02ff */
[----:B------:R-:W-:-:S03]  /*0120*/  IMAD R9, R0, R6, R7 ;  /* 0x0000000600097224 */ /* 0x000fc600078e0207 */
[----:B------:R-:W0:Y:S01]  /*0130*/  LDC.64 R6, c[0x0][0x390] ;  /* 0x0000e400ff067b82 */ /* 0x000e220000000a00 */
[----:B-1----:R-:W-:-:S06]  /*0140*/  IMAD.WIDE R2, R9, 0x4, R2 ;  /* 0x0000000409027825 */ /* 0x002fcc00078e0202 */
[----:B--2---:R-:W2:Y:S01]  /*0150*/  LDG.E R2, desc[UR4][R2.64] ;  /* 0x0000000402027981 */ /* 0x004ea2000c1e1900 */
[----:B---3--:R-:W-:-:S06]  /*0160*/  IMAD.WIDE R4, R9, 0x4, R4 ;  /* 0x0000000409047825 */ /* 0x008fcc00078e0204 */
[----:B------:R-:W2:Y:S01]  /*0170*/  LDG.E R5, desc[UR4][R4.64] ;  /* 0x0000000404057981 */ /* 0x000ea2000c1e1900 */
[----:B0-----:R-:W-:-:S04]  /*0180*/  IMAD.WIDE R6, R9, 0x4, R6 ;  /* 0x0000000409067825 */ /* 0x001fc800078e0206 */
[----:B--2---:R-:W-:-:S05]  /*0190*/  FMUL R9, R2, R5 ;  /* 0x0000000502097220 */ /* 0x004fca0000400000 */
[----:B------:R-:W-:Y:S01]  /*01a0*/  STG.E desc[UR4][R6.64], R9 ;  /* 0x0000000906007986 */ /* 0x000fe2000c101904 */
[----:B------:R-:W-:Y:S05]  /*01b0*/  EXIT ;  /* 0x000000000000794d */ /* 0x000fea0003800000 */
.L_x_0:
[----:B------:R-:W-:-:S00]  /*01c0*/  BRA `(.L_x_0) ;  /* 0xfffffffc00fc7947 */ /* 0x000fc0000383ffff */
[----:B------:R-:W-:-:S00]  /*01d0*/  NOP ;  /* 0x0000000000007918 */ /* 0x000fc00000000000 */
        /* <DEDUP_REMOVED lines=10> */
.L_x_1:


//--------------------- .nv.shared.reserved.0     --------------------------
	.section	.nv.shared.reserved.0,"aw",@nobits
	.weak		__nv_reservedSMEM_offset_0_alias
	.size		__nv_reservedSMEM_offset_0_alias, 0, 64
	.other		__nv_reservedSMEM_offset_0_alias,@"STO_CUDA_RESERVED_SHARED STV_DEFAULT"
__nv_reservedSMEM_offset_0_alias:
	.zero		0
	.zero		64


//--------------------- .nv.constant0._Z8hadamardPfS_S_ii --------------------------
	.section	.nv.constant0._Z8hadamardPfS_S_ii,"a",@progbits
	.sectionflags	@""
	.align	4
.nv.constant0._Z8hadamardPfS_S_ii:
	.zero		928


//--------------------- SYMBOLS --------------------------

	.type		.nv.reservedSmem.offset0,@object
	.size		.nv.reservedSmem.offset0,0x4
